//
// Generated by NVIDIA NVVM Compiler
//
// Compiler Build ID: CL-36424714
// Cuda compilation tools, release 13.0, V13.0.88
// Based on NVVM 20.0.0
//

.version 9.0
.target sm_100
.address_size 64

	// .globl	_Z14stencil_kernelPfS_S_ii

.visible .entry _Z14stencil_kernelPfS_S_ii(
	.param .u64 .ptr .align 1 _Z14stencil_kernelPfS_S_ii_param_0,
	.param .u64 .ptr .align 1 _Z14stencil_kernelPfS_S_ii_param_1,
	.param .u64 .ptr .align 1 _Z14stencil_kernelPfS_S_ii_param_2,
	.param .u32 _Z14stencil_kernelPfS_S_ii_param_3,
	.param .u32 _Z14stencil_kernelPfS_S_ii_param_4
)
{
	.reg .pred 	%p<6>;
	.reg .b32 	%r<18>;
	.reg .b32 	%f<19>;
	.reg .b64 	%rd<17>;
	.reg .b64 	%fd<4>;

	ld.param.u64 	%rd1, [_Z14stencil_kernelPfS_S_ii_param_0];
	ld.param.u64 	%rd2, [_Z14stencil_kernelPfS_S_ii_param_1];
	ld.param.u64 	%rd3, [_Z14stencil_kernelPfS_S_ii_param_2];
	ld.param.u32 	%r3, [_Z14stencil_kernelPfS_S_ii_param_3];
	ld.param.u32 	%r4, [_Z14stencil_kernelPfS_S_ii_param_4];
	mov.u32 	%r6, %ctaid.x;
	mov.u32 	%r7, %ntid.x;
	mov.u32 	%r8, %tid.x;
	mad.lo.s32 	%r1, %r6, %r7, %r8;
	div.s32 	%r9, %r1, %r3;
	mul.lo.s32 	%r10, %r9, %r3;
	sub.s32 	%r11, %r1, %r10;
	min.s32 	%r14, %r11, %r9;
	setp.lt.s32 	%p1, %r14, 1;
	add.s32 	%r15, %r3, -1;
	setp.ge.s32 	%p2, %r11, %r15;
	add.s32 	%r16, %r4, -1;
	setp.ge.s32 	%p3, %r9, %r16;
	or.pred  	%p4, %p2, %p3;
	or.pred  	%p5, %p4, %p1;
	@%p5 bra 	$L__BB0_2;
	cvta.to.global.u64 	%rd4, %rd1;
	cvta.to.global.u64 	%rd5, %rd3;
	cvta.to.global.u64 	%rd6, %rd2;
	mul.wide.s32 	%rd7, %r1, 4;
	add.s64 	%rd8, %rd4, %rd7;
	ld.global.f32 	%f1, [%rd8];
	cvt.f64.f32 	%fd1, %f1;
	ld.global.f32 	%f2, [%rd8+-4];
	sub.f32 	%f3, %f2, %f1;
	add.s64 	%rd9, %rd5, %rd7;
	ld.global.f32 	%f4, [%rd9+-4];
	ld.global.f32 	%f5, [%rd8+4];
	sub.f32 	%f6, %f5, %f1;
	ld.global.f32 	%f7, [%rd9+4];
	mul.f32 	%f8, %f6, %f7;
	fma.rn.f32 	%f9, %f3, %f4, %f8;
	sub.s32 	%r17, %r1, %r3;
	mul.wide.s32 	%rd10, %r17, 4;
	add.s64 	%rd11, %rd4, %rd10;
	ld.global.f32 	%f10, [%rd11];
	sub.f32 	%f11, %f10, %f1;
	add.s64 	%rd12, %rd5, %rd10;
	ld.global.f32 	%f12, [%rd12];
	fma.rn.f32 	%f13, %f11, %f12, %f9;
	mul.wide.s32 	%rd13, %r3, 4;
	add.s64 	%rd14, %rd8, %rd13;
	ld.global.f32 	%f14, [%rd14];
	sub.f32 	%f15, %f14, %f1;
	add.s64 	%rd15, %rd9, %rd13;
	ld.global.f32 	%f16, [%rd15];
	fma.rn.f32 	%f17, %f15, %f16, %f13;
	cvt.f64.f32 	%fd2, %f17;
	fma.rn.f64 	%fd3, %fd2, 0d3FC999999999999A, %fd1;
	cvt.rn.f32.f64 	%f18, %fd3;
	add.s64 	%rd16, %rd6, %rd7;
	st.global.f32 	[%rd16], %f18;
$L__BB0_2:
	ret;

}
	// .globl	_Z12stencil_cudaPfS_S_iii
.visible .entry _Z12stencil_cudaPfS_S_iii(
	.param .u64 .ptr .align 1 _Z12stencil_cudaPfS_S_iii_param_0,
	.param .u64 .ptr .align 1 _Z12stencil_cudaPfS_S_iii_param_1,
	.param .u64 .ptr .align 1 _Z12stencil_cudaPfS_S_iii_param_2,
	.param .u32 _Z12stencil_cudaPfS_S_iii_param_3,
	.param .u32 _Z12stencil_cudaPfS_S_iii_param_4,
	.param .u32 _Z12stencil_cudaPfS_S_iii_param_5
)
{
	.reg .pred 	%p<9>;
	.reg .b32 	%r<59>;
	.reg .b32 	%f<55>;
	.reg .b64 	%rd<60>;
	.reg .b64 	%fd<10>;

	ld.param.u64 	%rd6, [_Z12stencil_cudaPfS_S_iii_param_0];
	ld.param.u64 	%rd7, [_Z12stencil_cudaPfS_S_iii_param_1];
	ld.param.u64 	%rd8, [_Z12stencil_cudaPfS_S_iii_param_2];
	ld.param.u32 	%r28, [_Z12stencil_cudaPfS_S_iii_param_3];
	ld.param.u32 	%r30, [_Z12stencil_cudaPfS_S_iii_param_5];
	cvta.to.global.u64 	%rd1, %rd8;
	setp.lt.s32 	%p1, %r30, 1;
	@%p1 bra 	$L__BB1_12;
	ld.param.u32 	%r44, [_Z12stencil_cudaPfS_S_iii_param_4];
	min.s32 	%r31, %r28, %r44;
	setp.lt.s32 	%p2, %r31, 3;
	@%p2 bra 	$L__BB1_12;
	cvta.to.global.u64 	%rd59, %rd7;
	cvta.to.global.u64 	%rd58, %rd6;
	shl.b32 	%r1, %r28, 1;
	mov.b32 	%r48, 0;
$L__BB1_3:
	mov.u64 	%rd4, %rd58;
	mov.b32 	%r49, 1;
$L__BB1_4:
	ld.param.u32 	%r45, [_Z12stencil_cudaPfS_S_iii_param_4];
	setp.eq.s32 	%p3, %r45, 3;
	mov.b32 	%r58, 1;
	@%p3 bra 	$L__BB1_8;
	ld.param.u32 	%r46, [_Z12stencil_cudaPfS_S_iii_param_4];
	and.b32  	%r36, %r46, 2147483646;
	neg.s32 	%r57, %r36;
	add.s32 	%r52, %r1, %r49;
	mad.lo.s32 	%r51, %r28, 3, %r49;
	add.s32 	%r50, %r28, %r49;
	mov.b32 	%r56, 2;
	mov.u32 	%r53, %r28;
	mov.u32 	%r54, %r1;
	mov.u32 	%r55, %r49;
$L__BB1_6:
	mul.wide.u32 	%rd9, %r50, 4;
	add.s64 	%rd10, %rd4, %rd9;
	ld.global.f32 	%f1, [%rd10];
	cvt.f64.f32 	%fd1, %f1;
	mul.wide.s32 	%rd11, %r50, 4;
	add.s64 	%rd12, %rd4, %rd11;
	ld.global.f32 	%f2, [%rd12+-4];
	sub.f32 	%f3, %f2, %f1;
	add.s64 	%rd13, %rd1, %rd11;
	ld.global.f32 	%f4, [%rd13+-4];
	cvt.u64.u32 	%rd14, %r53;
	cvt.u64.u32 	%rd15, %r49;
	add.s64 	%rd16, %rd15, %rd14;
	shl.b64 	%rd17, %rd16, 2;
	add.s64 	%rd18, %rd4, %rd17;
	ld.global.f32 	%f5, [%rd18+4];
	sub.f32 	%f6, %f5, %f1;
	add.s64 	%rd19, %rd1, %rd17;
	ld.global.f32 	%f7, [%rd19+4];
	mul.f32 	%f8, %f6, %f7;
	fma.rn.f32 	%f9, %f3, %f4, %f8;
	mul.wide.s32 	%rd20, %r55, 4;
	add.s64 	%rd21, %rd4, %rd20;
	ld.global.f32 	%f10, [%rd21];
	sub.f32 	%f11, %f10, %f1;
	add.s64 	%rd22, %rd1, %rd20;
	ld.global.f32 	%f12, [%rd22];
	fma.rn.f32 	%f13, %f11, %f12, %f9;
	mul.wide.u32 	%rd23, %r52, 4;
	add.s64 	%rd24, %rd4, %rd23;
	ld.global.f32 	%f14, [%rd24];
	sub.f32 	%f15, %f14, %f1;
	add.s64 	%rd25, %rd1, %rd23;
	ld.global.f32 	%f16, [%rd25];
	fma.rn.f32 	%f17, %f15, %f16, %f13;
	cvt.f64.f32 	%fd2, %f17;
	fma.rn.f64 	%fd3, %fd2, 0d3FC999999999999A, %fd1;
	cvt.rn.f32.f64 	%f18, %fd3;
	add.s64 	%rd26, %rd59, %rd9;
	st.global.f32 	[%rd26], %f18;
	ld.global.f32 	%f19, [%rd24];
	cvt.f64.f32 	%fd4, %f19;
	mul.wide.u32 	%rd27, %r28, 4;
	add.s64 	%rd28, %rd12, %rd27;
	ld.global.f32 	%f20, [%rd28+-4];
	sub.f32 	%f21, %f20, %f19;
	add.s64 	%rd29, %rd13, %rd27;
	ld.global.f32 	%f22, [%rd29+-4];
	cvt.u64.u32 	%rd30, %r54;
	add.s64 	%rd31, %rd15, %rd30;
	shl.b64 	%rd32, %rd31, 2;
	add.s64 	%rd33, %rd4, %rd32;
	ld.global.f32 	%f23, [%rd33+4];
	sub.f32 	%f24, %f23, %f19;
	add.s64 	%rd34, %rd1, %rd32;
	ld.global.f32 	%f25, [%rd34+4];
	mul.f32 	%f26, %f24, %f25;
	fma.rn.f32 	%f27, %f21, %f22, %f26;
	ld.global.f32 	%f28, [%rd10];
	sub.f32 	%f29, %f28, %f19;
	add.s64 	%rd35, %rd1, %rd9;
	ld.global.f32 	%f30, [%rd35];
	fma.rn.f32 	%f31, %f29, %f30, %f27;
	mul.wide.u32 	%rd36, %r51, 4;
	add.s64 	%rd37, %rd4, %rd36;
	ld.global.f32 	%f32, [%rd37];
	sub.f32 	%f33, %f32, %f19;
	add.s64 	%rd38, %rd1, %rd36;
	ld.global.f32 	%f34, [%rd38];
	fma.rn.f32 	%f35, %f33, %f34, %f31;
	cvt.f64.f32 	%fd5, %f35;
	fma.rn.f64 	%fd6, %fd5, 0d3FC999999999999A, %fd4;
	cvt.rn.f32.f64 	%f36, %fd6;
	add.s64 	%rd39, %rd59, %rd23;
	st.global.f32 	[%rd39], %f36;
	add.s32 	%r57, %r57, 2;
	add.s32 	%r56, %r56, 2;
	add.s32 	%r55, %r55, %r1;
	add.s32 	%r54, %r54, %r1;
	add.s32 	%r53, %r53, %r1;
	add.s32 	%r52, %r52, %r1;
	add.s32 	%r51, %r51, %r1;
	add.s32 	%r50, %r50, %r1;
	setp.ne.s32 	%p4, %r57, -2;
	@%p4 bra 	$L__BB1_6;
	add.s32 	%r58, %r56, -1;
$L__BB1_8:
	ld.param.u32 	%r47, [_Z12stencil_cudaPfS_S_iii_param_4];
	and.b32  	%r37, %r47, 1;
	setp.eq.b32 	%p5, %r37, 1;
	not.pred 	%p6, %p5;
	@%p6 bra 	$L__BB1_10;
	mul.lo.s32 	%r38, %r58, %r28;
	add.s32 	%r39, %r38, %r49;
	mul.wide.u32 	%rd40, %r39, 4;
	add.s64 	%rd41, %rd4, %rd40;
	ld.global.f32 	%f37, [%rd41];
	cvt.f64.f32 	%fd7, %f37;
	mul.wide.s32 	%rd42, %r39, 4;
	add.s64 	%rd43, %rd4, %rd42;
	ld.global.f32 	%f38, [%rd43+-4];
	sub.f32 	%f39, %f38, %f37;
	add.s64 	%rd44, %rd1, %rd42;
	ld.global.f32 	%f40, [%rd44+-4];
	cvt.u64.u32 	%rd45, %r38;
	cvt.u64.u32 	%rd46, %r49;
	add.s64 	%rd47, %rd46, %rd45;
	shl.b64 	%rd48, %rd47, 2;
	add.s64 	%rd49, %rd4, %rd48;
	ld.global.f32 	%f41, [%rd49+4];
	sub.f32 	%f42, %f41, %f37;
	add.s64 	%rd50, %rd1, %rd48;
	ld.global.f32 	%f43, [%rd50+4];
	mul.f32 	%f44, %f42, %f43;
	fma.rn.f32 	%f45, %f39, %f40, %f44;
	sub.s32 	%r40, %r38, %r28;
	add.s32 	%r41, %r40, %r49;
	mul.wide.s32 	%rd51, %r41, 4;
	add.s64 	%rd52, %rd4, %rd51;
	ld.global.f32 	%f46, [%rd52];
	sub.f32 	%f47, %f46, %f37;
	add.s64 	%rd53, %rd1, %rd51;
	ld.global.f32 	%f48, [%rd53];
	fma.rn.f32 	%f49, %f47, %f48, %f45;
	add.s32 	%r42, %r39, %r28;
	mul.wide.u32 	%rd54, %r42, 4;
	add.s64 	%rd55, %rd4, %rd54;
	ld.global.f32 	%f50, [%rd55];
	sub.f32 	%f51, %f50, %f37;
	add.s64 	%rd56, %rd1, %rd54;
	ld.global.f32 	%f52, [%rd56];
	fma.rn.f32 	%f53, %f51, %f52, %f49;
	cvt.f64.f32 	%fd8, %f53;
	fma.rn.f64 	%fd9, %fd8, 0d3FC999999999999A, %fd7;
	cvt.rn.f32.f64 	%f54, %fd9;
	add.s64 	%rd57, %rd59, %rd40;
	st.global.f32 	[%rd57], %f54;
$L__BB1_10:
	add.s32 	%r43, %r28, -2;
	setp.ne.s32 	%p7, %r49, %r43;
	add.s32 	%r49, %r49, 1;
	@%p7 bra 	$L__BB1_4;
	add.s32 	%r48, %r48, 1;
	setp.ne.s32 	%p8, %r48, %r30;
	mov.u64 	%rd58, %rd59;
	mov.u64 	%rd59, %rd4;
	@%p8 bra 	$L__BB1_3;
$L__BB1_12:
	ret;

}


// ===== COMPILED SASS (sm_100) =====

	.target	sm_100

	.elftype	@"ET_EXEC"


//--------------------- .note.nv.tkinfo           --------------------------
	.section	.note.nv.tkinfo,"",@"SHT_NOTE"
	.sectionflags	@"SHF_NOTE_NV_TKINFO"
	.tkinfo
        /*0018*/ 	.word	0x00000002
        /*0030*/ 	.string	""
        /*0030*/ 	.string	"ptxas"
        /*0030*/ 	.string	"Cuda compilation tools, release 13.0, V13.0.88"
        /*0030*/ 	.string	"Build cuda_13.0.r13.0/compiler.36424714_0"
        /*0030*/ 	.string	"-arch sm_100 -m 64 "



//--------------------- .note.nv.cuinfo           --------------------------
	.section	.note.nv.cuinfo,"",@"SHT_NOTE"
	.sectionflags	@"SHF_NOTE_NV_CUINFO"
        /*0018*/ 	.short	0x0002
        /*001a*/ 	.short	0x0064
        /*001c*/ 	.short	0x0082
	.zero		2


//--------------------- .nv.info                  --------------------------
	.section	.nv.info,"",@"SHT_CUDA_INFO"
	.align	4


	//----- nvinfo : EIATTR_REGCOUNT
	.align		4
        /*0000*/ 	.byte	0x04, 0x2f
        /*0002*/ 	.short	(.L_1 - .L_0)
	.align		4
.L_0:
        /*0004*/ 	.word	index@(_Z14stencil_kernelPfS_S_ii)
        /*0008*/ 	.word	0x00000016


	//----- nvinfo : EIATTR_FRAME_SIZE
	.align		4
.L_1:
        /*000c*/ 	.byte	0x04, 0x11
        /*000e*/ 	.short	(.L_3 - .L_2)
	.align		4
.L_2:
        /*0010*/ 	.word	index@(_Z14stencil_kernelPfS_S_ii)
        /*0014*/ 	.word	0x00000000


	//----- nvinfo : EIATTR_REGCOUNT
	.align		4
.L_3:
        /*0018*/ 	.byte	0x04, 0x2f
        /*001a*/ 	.short	(.L_5 - .L_4)
	.align		4
.L_4:
        /*001c*/ 	.word	index@(_Z12stencil_cudaPfS_S_iii)
        /*0020*/ 	.word	0x00000020


	//----- nvinfo : EIATTR_FRAME_SIZE
	.align		4
.L_5:
        /*0024*/ 	.byte	0x04, 0x11
        /*0026*/ 	.short	(.L_7 - .L_6)
	.align		4
.L_6:
        /*0028*/ 	.word	index@(_Z12stencil_cudaPfS_S_iii)
        /*002c*/ 	.word	0x00000000


	//----- nvinfo : EIATTR_MIN_STACK_SIZE
	.align		4
.L_7:
        /*0030*/ 	.byte	0x04, 0x12
        /*0032*/ 	.short	(.L_9 - .L_8)
	.align		4
.L_8:
        /*0034*/ 	.word	index@(_Z12stencil_cudaPfS_S_iii)
        /*0038*/ 	.word	0x00000000


	//----- nvinfo : EIATTR_MIN_STACK_SIZE
	.align		4
.L_9:
        /*003c*/ 	.byte	0x04, 0x12
        /*003e*/ 	.short	(.L_11 - .L_10)
	.align		4
.L_10:
        /*0040*/ 	.word	index@(_Z14stencil_kernelPfS_S_ii)
        /*0044*/ 	.word	0x00000000
.L_11:


//--------------------- .nv.compat                --------------------------
	.section	.nv.compat,"",@"SHT_CUDA_COMPAT_INFO"
	.align	4
        /*0000*/ 	.byte	0x02, 0x09, 0x00, 0x00, 0x02, 0x02, 0x01, 0x00, 0x02, 0x05, 0x05, 0x00, 0x03, 0x07, 0x01, 0x01
        /*0010*/ 	.byte	0x02, 0x03, 0x00, 0x00, 0x02, 0x06, 0x01, 0x00, 0x04, 0x0b, 0x08, 0x00, 0x01, 0x00, 0x00, 0x00
        /*0020*/ 	.byte	0x00, 0x00, 0x00, 0x00


//--------------------- .nv.info._Z12stencil_cudaPfS_S_iii --------------------------
	.section	.nv.info._Z12stencil_cudaPfS_S_iii,"",@"SHT_CUDA_INFO"
	.sectionflags	@""
	.align	4


	//----- nvinfo : EIATTR_CUDA_API_VERSION
	.align		4
        /*0000*/ 	.byte	0x04, 0x37
        /*0002*/ 	.short	(.L_13 - .L_12)
.L_12:
        /*0004*/ 	.word	0x00000082


	//----- nvinfo : EIATTR_KPARAM_INFO
	.align		4
.L_13:
        /*0008*/ 	.byte	0x04, 0x17
        /*000a*/ 	.short	(.L_15 - .L_14)
.L_14:
        /*000c*/ 	.word	0x00000000
        /*0010*/ 	.short	0x0005
        /*0012*/ 	.short	0x0020
        /*0014*/ 	.byte	0x00, 0xf0, 0x11, 0x00


	//----- nvinfo : EIATTR_KPARAM_INFO
	.align		4
.L_15:
        /*0018*/ 	.byte	0x04, 0x17
        /*001a*/ 	.short	(.L_17 - .L_16)
.L_16:
        /*001c*/ 	.word	0x00000000
        /*0020*/ 	.short	0x0004
        /*0022*/ 	.short	0x001c
        /*0024*/ 	.byte	0x00, 0xf0, 0x11, 0x00


	//----- nvinfo : EIATTR_KPARAM_INFO
	.align		4
.L_17:
        /*0028*/ 	.byte	0x04, 0x17
        /*002a*/ 	.short	(.L_19 - .L_18)
.L_18:
        /*002c*/ 	.word	0x00000000
        /*0030*/ 	.short	0x0003
        /*0032*/ 	.short	0x0018
        /*0034*/ 	.byte	0x00, 0xf0, 0x11, 0x00


	//----- nvinfo : EIATTR_KPARAM_INFO
	.align		4
.L_19:
        /*0038*/ 	.byte	0x04, 0x17
        /*003a*/ 	.short	(.L_21 - .L_20)
.L_20:
        /*003c*/ 	.word	0x00000000
        /*0040*/ 	.short	0x0002
        /*0042*/ 	.short	0x0010
        /*0044*/ 	.byte	0x00, 0xf5, 0x21, 0x00


	//----- nvinfo : EIATTR_KPARAM_INFO
	.align		4
.L_21:
        /*0048*/ 	.byte	0x04, 0x17
        /*004a*/ 	.short	(.L_23 - .L_22)
.L_22:
        /*004c*/ 	.word	0x00000000
        /*0050*/ 	.short	0x0001
        /*0052*/ 	.short	0x0008
        /*0054*/ 	.byte	0x00, 0xf5, 0x21, 0x00


	//----- nvinfo : EIATTR_KPARAM_INFO
	.align		4
.L_23:
        /*0058*/ 	.byte	0x04, 0x17
        /*005a*/ 	.short	(.L_25 - .L_24)
.L_24:
        /*005c*/ 	.word	0x00000000
        /*0060*/ 	.short	0x0000
        /*0062*/ 	.short	0x0000
        /*0064*/ 	.byte	0x00, 0xf5, 0x21, 0x00


	//----- nvinfo : EIATTR_SPARSE_MMA_MASK
	.align		4
.L_25:
        /*0068*/ 	.byte	0x03, 0x50
        /*006a*/ 	.short	0x0000


	//----- nvinfo : EIATTR_MAXREG_COUNT
	.align		4
        /*006c*/ 	.byte	0x03, 0x1b
        /*006e*/ 	.short	0x00ff


	//----- nvinfo : EIATTR_MERCURY_ISA_VERSION
	.align		4
        /*0070*/ 	.byte	0x03, 0x5f
        /*0072*/ 	.short	0x0101


	//----- nvinfo : EIATTR_VRC_CTA_INIT_COUNT
	.align		4
        /*0074*/ 	.byte	0x02, 0x4a
	.zero		1
	.zero		1


	//----- nvinfo : EIATTR_EXIT_INSTR_OFFSETS
	.align		4
        /*0078*/ 	.byte	0x04, 0x1c
        /*007a*/ 	.short	(.L_27 - .L_26)


	//   ....[0]....
.L_26:
        /*007c*/ 	.word	0x00000030


	//   ....[1]....
        /*0080*/ 	.word	0x00000070


	//   ....[2]....
        /*0084*/ 	.word	0x00000bc0


	//----- nvinfo : EIATTR_CBANK_PARAM_SIZE
	.align		4
.L_27:
        /*0088*/ 	.byte	0x03, 0x19
        /*008a*/ 	.short	0x0024


	//----- nvinfo : EIATTR_PARAM_CBANK
	.align		4
        /*008c*/ 	.byte	0x04, 0x0a
        /*008e*/ 	.short	(.L_29 - .L_28)
	.align		4
.L_28:
        /*0090*/ 	.word	index@(.nv.constant0._Z12stencil_cudaPfS_S_iii)
        /*0094*/ 	.short	0x0380
        /*0096*/ 	.short	0x0024


	//----- nvinfo : EIATTR_SW_WAR
	.align		4
.L_29:
        /*0098*/ 	.byte	0x04, 0x36
        /*009a*/ 	.short	(.L_31 - .L_30)
.L_30:
        /*009c*/ 	.word	0x00000008
.L_31:


//--------------------- .nv.info._Z14stencil_kernelPfS_S_ii --------------------------
	.section	.nv.info._Z14stencil_kernelPfS_S_ii,"",@"SHT_CUDA_INFO"
	.sectionflags	@""
	.align	4


	//----- nvinfo : EIATTR_CUDA_API_VERSION
	.align		4
        /*0000*/ 	.byte	0x04, 0x37
        /*0002*/ 	.short	(.L_33 - .L_32)
.L_32:
        /*0004*/ 	.word	0x00000082


	//----- nvinfo : EIATTR_KPARAM_INFO
	.align		4
.L_33:
        /*0008*/ 	.byte	0x04, 0x17
        /*000a*/ 	.short	(.L_35 - .L_34)
.L_34:
        /*000c*/ 	.word	0x00000000
        /*0010*/ 	.short	0x0004
        /*0012*/ 	.short	0x001c
        /*0014*/ 	.byte	0x00, 0xf0, 0x11, 0x00


	//----- nvinfo : EIATTR_KPARAM_INFO
	.align		4
.L_35:
        /*0018*/ 	.byte	0x04, 0x17
        /*001a*/ 	.short	(.L_37 - .L_36)
.L_36:
        /*001c*/ 	.word	0x00000000
        /*0020*/ 	.short	0x0003
        /*0022*/ 	.short	0x0018
        /*0024*/ 	.byte	0x00, 0xf0, 0x11, 0x00


	//----- nvinfo : EIATTR_KPARAM_INFO
	.align		4
.L_37:
        /*0028*/ 	.byte	0x04, 0x17
        /*002a*/ 	.short	(.L_39 - .L_38)
.L_38:
        /*002c*/ 	.word	0x00000000
        /*0030*/ 	.short	0x0002
        /*0032*/ 	.short	0x0010
        /*0034*/ 	.byte	0x00, 0xf5, 0x21, 0x00


	//----- nvinfo : EIATTR_KPARAM_INFO
	.align		4
.L_39:
        /*0038*/ 	.byte	0x04, 0x17
        /*003a*/ 	.short	(.L_41 - .L_40)
.L_40:
        /*003c*/ 	.word	0x00000000
        /*0040*/ 	.short	0x0001
        /*0042*/ 	.short	0x0008
        /*0044*/ 	.byte	0x00, 0xf5, 0x21, 0x00


	//----- nvinfo : EIATTR_KPARAM_INFO
	.align		4
.L_41:
        /*0048*/ 	.byte	0x04, 0x17
        /*004a*/ 	.short	(.L_43 - .L_42)
.L_42:
        /*004c*/ 	.word	0x00000000
        /*0050*/ 	.short	0x0000
        /*0052*/ 	.short	0x0000
        /*0054*/ 	.byte	0x00, 0xf5, 0x21, 0x00


	//----- nvinfo : EIATTR_SPARSE_MMA_MASK
	.align		4
.L_43:
        /*0058*/ 	.byte	0x03, 0x50
        /*005a*/ 	.short	0x0000


	//----- nvinfo : EIATTR_MAXREG_COUNT
	.align		4
        /*005c*/ 	.byte	0x03, 0x1b
        /*005e*/ 	.short	0x00ff


	//----- nvinfo : EIATTR_MERCURY_ISA_VERSION
	.align		4
        /*0060*/ 	.byte	0x03, 0x5f
        /*0062*/ 	.short	0x0101


	//----- nvinfo : EIATTR_VRC_CTA_INIT_COUNT
	.align		4
        /*0064*/ 	.byte	0x02, 0x4a
	.zero		1
	.zero		1


	//----- nvinfo : EIATTR_EXIT_INSTR_OFFSETS
	.align		4
        /*0068*/ 	.byte	0x04, 0x1c
        /*006a*/ 	.short	(.L_45 - .L_44)


	//   ....[0]....
.L_44:
        /*006c*/ 	.word	0x00000260


	//   ....[1]....
        /*0070*/ 	.word	0x000004b0


	//----- nvinfo : EIATTR_CBANK_PARAM_SIZE
	.align		4
.L_45:
        /*0074*/ 	.byte	0x03, 0x19
        /*0076*/ 	.short	0x0020


	//----- nvinfo : EIATTR_PARAM_CBANK
	.align		4
        /*0078*/ 	.byte	0x04, 0x0a
        /*007a*/ 	.short	(.L_47 - .L_46)
	.align		4
.L_46:
        /*007c*/ 	.word	index@(.nv.constant0._Z14stencil_kernelPfS_S_ii)
        /*0080*/ 	.short	0x0380
        /*0082*/ 	.short	0x0020


	//----- nvinfo : EIATTR_SW_WAR
	.align		4
.L_47:
        /*0084*/ 	.byte	0x04, 0x36
        /*0086*/ 	.short	(.L_49 - .L_48)
.L_48:
        /*0088*/ 	.word	0x00000008
.L_49:


//--------------------- .nv.callgraph             --------------------------
	.section	.nv.callgraph,"",@"SHT_CUDA_CALLGRAPH"
	.align	4
	.sectionentsize	8
	.align		4
        /*0000*/ 	.word	0x00000000
	.align		4
        /*0004*/ 	.word	0xffffffff
	.align		4
        /*0008*/ 	.word	0x00000000
	.align		4
        /*000c*/ 	.word	0xfffffffe
	.align		4
        /*0010*/ 	.word	0x00000000
	.align		4
        /*0014*/ 	.word	0xfffffffd
	.align		4
        /*0018*/ 	.word	0x00000000
	.align		4
        /*001c*/ 	.word	0xfffffffc


//--------------------- .text._Z12stencil_cudaPfS_S_iii --------------------------
	.section	.text._Z12stencil_cudaPfS_S_iii,"ax",@progbits
	.align	128
        .global         _Z12stencil_cudaPfS_S_iii
        .type           _Z12stencil_cudaPfS_S_iii,@function
        .size           _Z12stencil_cudaPfS_S_iii,(.L_x_7 - _Z12stencil_cudaPfS_S_iii)
        .other          _Z12stencil_cudaPfS_S_iii,@"STO_CUDA_ENTRY STV_DEFAULT"
_Z12stencil_cudaPfS_S_iii:
.text._Z12stencil_cudaPfS_S_iii:
[----:B------:R-:W-:Y:S08]  /*0000*/  LDC R1, c[0x0][0x37c] ;  /* 0x0000df00ff017b82 */ /* 0x000ff00000000800 */
[----:B------:R-:W0:Y:S02]  /*0010*/  LDC R0, c[0x0][0x3a0] ;  /* 0x0000e800ff007b82 */ /* 0x000e240000000800 */
[----:B0-----:R-:W-:-:S13]  /*0020*/  ISETP.GE.AND P0, PT, R0, 0x1, PT ;  /* 0x000000010000780c */ /* 0x001fda0003f06270 */
[----:B------:R-:W-:Y:S05]  /*0030*/  @!P0 EXIT ;  /* 0x000000000000894d */ /* 0x000fea0003800000 */
[----:B------:R-:W0:Y:S02]  /*0040*/  LDC.64 R2, c[0x0][0x398] ;  /* 0x0000e600ff027b82 */ /* 0x000e240000000a00 */
[----:B0-----:R-:W-:-:S04]  /*0050*/  VIMNMX R0, PT, PT, R2, R3, PT ;  /* 0x0000000302007248 */ /* 0x001fc80003fe0100 */
[----:B------:R-:W-:-:S13]  /*0060*/  ISETP.GE.AND P0, PT, R0, 0x3, PT ;  /* 0x000000030000780c */ /* 0x000fda0003f06270 */
[----:B------:R-:W-:Y:S05]  /*0070*/  @!P0 EXIT ;  /* 0x000000000000894d */ /* 0x000fea0003800000 */
[----:B------:R-:W0:Y:S01]  /*0080*/  LDC.64 R12, c[0x0][0x380] ;  /* 0x0000e000ff0c7b82 */ /* 0x000e220000000a00 */
[----:B------:R-:W1:Y:S01]  /*0090*/  LDCU.64 UR4, c[0x0][0x388] ;  /* 0x00007100ff0477ac */ /* 0x000e620008000a00 */
[----:B------:R-:W-:Y:S01]  /*00a0*/  SHF.L.U32 R0, R2, 0x1, RZ ;  /* 0x0000000102007819 */ /* 0x000fe200000006ff */
[----:B------:R-:W2:Y:S01]  /*00b0*/  LDCU.64 UR8, c[0x0][0x358] ;  /* 0x00006b00ff0877ac */ /* 0x000ea20008000a00 */
[----:B-1----:R-:W-:Y:S02]  /*00c0*/  MOV R15, UR5 ;  /* 0x00000005000f7c02 */ /* 0x002fe40008000f00 */
[----:B------:R-:W-:Y:S01]  /*00d0*/  MOV R14, UR4 ;  /* 0x00000004000e7c02 */ /* 0x000fe20008000f00 */
[----:B--2---:R-:W-:-:S06]  /*00e0*/  UMOV UR4, URZ ;  /* 0x000000ff00047c82 */ /* 0x004fcc0008000000 */
.L_x_4:
[----:B-1----:R-:W1:Y:S01]  /*00f0*/  LDCU UR5, c[0x0][0x3a0] ;  /* 0x00007400ff0577ac */ /* 0x002e620008000800 */
[----:B------:R-:W-:Y:S01]  /*0100*/  HFMA2 R3, -RZ, RZ, 0, 5.9604644775390625e-08 ;  /* 0x00000001ff037431 */ /* 0x000fe200000001ff */
[----:B0-----:R-:W-:Y:S01]  /*0110*/  MOV R16, R12 ;  /* 0x0000000c00107202 */ /* 0x001fe20000000f00 */
[----:B------:R-:W-:Y:S01]  /*0120*/  UIADD3 UR4, UPT, UPT, UR4, 0x1, URZ ;  /* 0x0000000104047890 */ /* 0x000fe2000fffe0ff */
[----:B------:R-:W-:-:S03]  /*0130*/  MOV R17, R13 ;  /* 0x0000000d00117202 */ /* 0x000fc60000000f00 */
[----:B-1----:R-:W-:-:S11]  /*0140*/  UISETP.NE.AND UP0, UPT, UR4, UR5, UPT ;  /* 0x000000050400728c */ /* 0x002fd6000bf05270 */
.L_x_3:
[----:B0-----:R-:W0:Y:S01]  /*0150*/  LDCU UR6, c[0x0][0x39c] ;  /* 0x00007380ff0677ac */ /* 0x001e220008000800 */
[----:B-1----:R-:W-:Y:S01]  /*0160*/  MOV R5, 0x1 ;  /* 0x0000000100057802 */ /* 0x002fe20000000f00 */
[----:B0-----:R-:W-:-:S09]  /*0170*/  UISETP.NE.AND UP1, UPT, UR6, 0x3, UPT ;  /* 0x000000030600788c */ /* 0x001fd2000bf25270 */
[----:B------:R-:W-:Y:S05]  /*0180*/  BRA.U !UP1, `(.L_x_0) ;  /* 0x00000005099c7547 */ /* 0x000fea000b800000 */
[----:B------:R-:W0:Y:S01]  /*0190*/  LDC R2, c[0x0][0x398] ;  /* 0x0000e600ff027b82 */ /* 0x000e220000000800 */
[----:B------:R-:W1:Y:S01]  /*01a0*/  LDCU UR7, c[0x0][0x398] ;  /* 0x00007300ff0777ac */ /* 0x000e620008000800 */
[----:B------:R-:W-:Y:S01]  /*01b0*/  HFMA2 R8, -RZ, RZ, 0, 1.1920928955078125e-07 ;  /* 0x00000002ff087431 */ /* 0x000fe200000001ff */
[-C--:B------:R-:W-:Y:S01]  /*01c0*/  IADD3 R7, PT, PT, R0, R3.reuse, RZ ;  /* 0x0000000300077210 */ /* 0x080fe20007ffe0ff */
[----:B------:R-:W-:Y:S01]  /*01d0*/  ULOP3.LUT UR5, UR6, 0x7ffffffe, URZ, 0xc0, !UPT ;  /* 0x7ffffffe06057892 */ /* 0x000fe2000f8ec0ff */
[----:B------:R-:W-:Y:S01]  /*01e0*/  MOV R4, R0 ;  /* 0x0000000000047202 */ /* 0x000fe20000000f00 */
[----:B------:R-:W2:Y:S01]  /*01f0*/  LDCU.64 UR10, c[0x0][0x390] ;  /* 0x00007200ff0a77ac */ /* 0x000ea20008000a00 */
[----:B------:R-:W-:Y:S01]  /*0200*/  MOV R9, R3 ;  /* 0x0000000300097202 */ /* 0x000fe20000000f00 */
[----:B------:R-:W-:Y:S01]  /*0210*/  UIADD3 UR5, UPT, UPT, -UR5, URZ, URZ ;  /* 0x000000ff05057290 */ /* 0x000fe2000fffe1ff */
[----:B-1----:R-:W-:Y:S02]  /*0220*/  IMAD.U32 R6, RZ, RZ, UR7 ;  /* 0x00000007ff067e24 */ /* 0x002fe4000f8e00ff */
[----:B0-----:R-:W-:Y:S01]  /*0230*/  IMAD R5, R2, 0x3, R3 ;  /* 0x0000000302057824 */ /* 0x001fe200078e0203 */
[----:B--2---:R-:W-:-:S08]  /*0240*/  IADD3 R11, PT, PT, R3, R2, RZ ;  /* 0x00000002030b7210 */ /* 0x004fd00007ffe0ff */
.L_x_1:
[----:B0-----:R-:W0:Y:S01]  /*0250*/  LDC.64 R18, c[0x0][0x390] ;  /* 0x0000e400ff127b82 */ /* 0x001e220000000a00 */
[----:B------:R-:W-:Y:S01]  /*0260*/  IADD3 R27, P0, PT, R6, R3, RZ ;  /* 0x00000003061b7210 */ /* 0x000fe20007f1e0ff */
[----:B------:R-:W-:-:S03]  /*0270*/  IMAD.WIDE.U32 R24, R11, 0x4, R12 ;  /* 0x000000040b187825 */ /* 0x000fc600078e000c */
[----:B------:R-:W-:Y:S02]  /*0280*/  IADD3.X R10, PT, PT, RZ, RZ, RZ, P0, !PT ;  /* 0x000000ffff0a7210 */ /* 0x000fe400007fe4ff */
[C---:B------:R-:W-:Y:S02]  /*0290*/  SHF.L.U32 R21, R27.reuse, 0x2, RZ ;  /* 0x000000021b157819 */ /* 0x040fe400000006ff */
[----:B------:R-:W-:Y:S02]  /*02a0*/  SHF.L.U64.HI R27, R27, 0x2, R10 ;  /* 0x000000021b1b7819 */ /* 0x000fe4000001020a */
[----:B------:R-:W-:Y:S01]  /*02b0*/  IADD3 R22, P0, PT, R12, R21, RZ ;  /* 0x000000150c167210 */ /* 0x000fe20007f1e0ff */
[----:B------:R-:W-:Y:S01]  /*02c0*/  IMAD.WIDE R28, R11, 0x4, R12 ;  /* 0x000000040b1c7825 */ /* 0x000fe200078e020c */
[----:B------:R-:W-:Y:S01]  /*02d0*/  IADD3 R20, P1, PT, R21, UR10, RZ ;  /* 0x0000000a15147c10 */ /* 0x000fe2000ff3e0ff */
[----:B------:R1:W2:Y:S01]  /*02e0*/  LDG.E R10, desc[UR8][R24.64] ;  /* 0x00000008180a7981 */ /* 0x0002a2000c1e1900 */
[----:B------:R-:W-:-:S02]  /*02f0*/  IADD3.X R23, PT, PT, R13, R27, RZ, P0, !PT ;  /* 0x0000001b0d177210 */ /* 0x000fc400007fe4ff */
[----:B------:R-:W-:Y:S01]  /*0300*/  IADD3.X R21, PT, PT, R27, UR11, RZ, P1, !PT ;  /* 0x0000000b1b157c10 */ /* 0x000fe20008ffe4ff */
[----:B------:R-:W2:Y:S04]  /*0310*/  LDG.E R29, desc[UR8][R28.64+-0x4] ;  /* 0xfffffc081c1d7981 */ /* 0x000ea8000c1e1900 */
[----:B------:R-:W3:Y:S01]  /*0320*/  LDG.E R23, desc[UR8][R22.64+0x4] ;  /* 0x0000040816177981 */ /* 0x000ee2000c1e1900 */
[----:B0-----:R-:W-:-:S03]  /*0330*/  IMAD.WIDE R26, R11, 0x4, R18 ;  /* 0x000000040b1a7825 */ /* 0x001fc600078e0212 */
[----:B------:R-:W4:Y:S04]  /*0340*/  LDG.E R21, desc[UR8][R20.64+0x4] ;  /* 0x0000040814157981 */ /* 0x000f28000c1e1900 */
[----:B------:R0:W5:Y:S01]  /*0350*/  LDG.E R20, desc[UR8][R26.64+-0x4] ;  /* 0xfffffc081a147981 */ /* 0x000162000c1e1900 */
[----:B-1----:R-:W-:-:S06]  /*0360*/  IMAD.WIDE R24, R9, 0x4, R18 ;  /* 0x0000000409187825 */ /* 0x002fcc00078e0212 */
[----:B------:R-:W5:Y:S01]  /*0370*/  LDG.E R24, desc[UR8][R24.64] ;  /* 0x0000000818187981 */ /* 0x000f62000c1e1900 */
[----:B0-----:R-:W-:-:S06]  /*0380*/  IMAD.WIDE R26, R9, 0x4, R12 ;  /* 0x00000004091a7825 */ /* 0x001fcc00078e020c */
[----:B------:R-:W5:Y:S01]  /*0390*/  LDG.E R27, desc[UR8][R26.64] ;  /* 0x000000081a1b7981 */ /* 0x000f62000c1e1900 */
[C---:B--2---:R-:W-:Y:S01]  /*03a0*/  FADD R29, -R10.reuse, R29 ;  /* 0x0000001d0a1d7221 */ /* 0x044fe20000000100 */
[----:B---3--:R-:W-:-:S04]  /*03b0*/  FADD R23, -R10, R23 ;  /* 0x000000170a177221 */ /* 0x008fc80000000100 */
[----:B----4-:R-:W-:-:S04]  /*03c0*/  FMUL R22, R23, R21 ;  /* 0x0000001517167220 */ /* 0x010fc80000400000 */
[----:B-----5:R-:W-:Y:S01]  /*03d0*/  FFMA R29, R29, R20, R22 ;  /* 0x000000141d1d7223 */ /* 0x020fe20000000016 */
[----:B------:R-:W-:-:S04]  /*03e0*/  IMAD.WIDE.U32 R22, R7, 0x4, R12 ;  /* 0x0000000407167825 */ /* 0x000fc800078e000c */
[----:B------:R-:W-:Y:S01]  /*03f0*/  IMAD.WIDE.U32 R20, R7, 0x4, R18 ;  /* 0x0000000407147825 */ /* 0x000fe200078e0012 */
[----:B------:R-:W2:Y:S05]  /*0400*/  LDG.E R25, desc[UR8][R22.64] ;  /* 0x0000000816197981 */ /* 0x000eaa000c1e1900 */
[----:B------:R0:W3:Y:S01]  /*0410*/  LDG.E R20, desc[UR8][R20.64] ;  /* 0x0000000814147981 */ /* 0x0000e2000c1e1900 */
[----:B------:R-:W-:-:S04]  /*0420*/  FADD R28, -R10, R27 ;  /* 0x0000001b0a1c7221 */ /* 0x000fc80000000100 */
[----:B0-----:R-:W-:Y:S02]  /*0430*/  FFMA R21, R28, R24, R29 ;  /* 0x000000181c157223 */ /* 0x001fe4000000001d */
[----:B------:R-:W-:Y:S01]  /*0440*/  F2F.F64.F32 R28, R10 ;  /* 0x0000000a001c7310 */ /* 0x000fe20000201800 */
[----:B------:R-:W-:Y:S01]  /*0450*/  UMOV UR12, 0x9999999a ;  /* 0x9999999a000c7882 */ /* 0x000fe20000000000 */
[----:B------:R-:W-:Y:S01]  /*0460*/  UMOV UR13, 0x3fc99999 ;  /* 0x3fc99999000d7882 */ /* 0x000fe20000000000 */
[----:B--2---:R-:W-:-:S04]  /*0470*/  FADD R24, -R10, R25 ;  /* 0x000000190a187221 */ /* 0x004fc80000000100 */
[----:B---3--:R-:W-:-:S04]  /*0480*/  FFMA R26, R24, R20, R21 ;  /* 0x00000014181a7223 */ /* 0x008fc80000000015 */
[----:B------:R-:W0:Y:S02]  /*0490*/  F2F.F64.F32 R24, R26 ;  /* 0x0000001a00187310 */ /* 0x000e240000201800 */
[----:B0-----:R-:W-:-:S06]  /*04a0*/  DFMA R28, R24, UR12, R28 ;  /* 0x0000000c181c7c2b */ /* 0x001fcc000800001c */
[----:B------:R0:W1:Y:S01]  /*04b0*/  F2F.F32.F64 R27, R28 ;  /* 0x0000001c001b7310 */ /* 0x0000620000301000 */
[----:B------:R-:W-:Y:S01]  /*04c0*/  IADD3 R24, P0, PT, R4, R3, RZ ;  /* 0x0000000304187210 */ /* 0x000fe20007f1e0ff */
[----:B------:R-:W-:-:S03]  /*04d0*/  IMAD.WIDE.U32 R20, R11, 0x4, R14 ;  /* 0x000000040b147825 */ /* 0x000fc600078e000e */
[----:B------:R-:W-:Y:S02]  /*04e0*/  IADD3.X R25, PT, PT, RZ, RZ, RZ, P0, !PT ;  /* 0x000000ffff197210 */ /* 0x000fe400007fe4ff */
[C---:B0-----:R-:W-:Y:S02]  /*04f0*/  SHF.L.U32 R28, R24.reuse, 0x2, RZ ;  /* 0x00000002181c7819 */ /* 0x041fe400000006ff */
[----:B------:R-:W-:Y:S02]  /*0500*/  SHF.L.U64.HI R29, R24, 0x2, R25 ;  /* 0x00000002181d7819 */ /* 0x000fe40000010219 */
[----:B------:R-:W-:Y:S01]  /*0510*/  IADD3 R24, P0, PT, R12, R28, RZ ;  /* 0x0000001c0c187210 */ /* 0x000fe20007f1e0ff */
[----:B-1----:R0:W-:Y:S03]  /*0520*/  STG.E desc[UR8][R20.64], R27 ;  /* 0x0000001b14007986 */ /* 0x0021e6000c101908 */
[----:B------:R-:W-:Y:S01]  /*0530*/  IADD3.X R25, PT, PT, R13, R29, RZ, P0, !PT ;  /* 0x0000001d0d197210 */ /* 0x000fe200007fe4ff */
[----:B------:R1:W2:Y:S01]  /*0540*/  LDG.E R10, desc[UR8][R22.64] ;  /* 0x00000008160a7981 */ /* 0x0002a2000c1e1900 */
[----:B------:R-:W-:Y:S01]  /*0550*/  IADD3 R28, P0, PT, R28, UR10, RZ ;  /* 0x0000000a1c1c7c10 */ /* 0x000fe2000ff1e0ff */
[----:B0-----:R-:W-:-:S04]  /*0560*/  IMAD.WIDE R26, R11, 0x4, R18 ;  /* 0x000000040b1a7825 */ /* 0x001fc800078e0212 */
[----:B------:R-:W-:Y:S01]  /*0570*/  IMAD.WIDE R20, R11, 0x4, R12 ;  /* 0x000000040b147825 */ /* 0x000fe200078e020c */
[----:B------:R-:W-:Y:S01]  /*0580*/  IADD3.X R29, PT, PT, R29, UR11, RZ, P0, !PT ;  /* 0x0000000b1d1d7c10 */ /* 0x000fe200087fe4ff */
[----:B------:R-:W2:Y:S02]  /*0590*/  LDG.E R25, desc[UR8][R24.64+0x4] ;  /* 0x0000040818197981 */ /* 0x000ea4000c1e1900 */
[----:B------:R-:W-:-:S04]  /*05a0*/  IMAD.WIDE.U32 R26, R2, 0x4, R26 ;  /* 0x00000004021a7825 */ /* 0x000fc800078e001a */
[----:B------:R-:W-:Y:S02]  /*05b0*/  IMAD.WIDE.U32 R20, R2, 0x4, R20 ;  /* 0x0000000402147825 */ /* 0x000fe400078e0014 */
[----:B------:R-:W3:Y:S02]  /*05c0*/  LDG.E R26, desc[UR8][R26.64+-0x4] ;  /* 0xfffffc081a1a7981 */ /* 0x000ee4000c1e1900 */
[--C-:B-1----:R-:W-:Y:S02]  /*05d0*/  IMAD.WIDE.U32 R22, R11, 0x4, R12.reuse ;  /* 0x000000040b167825 */ /* 0x102fe400078e000c */
[----:B------:R0:W4:Y:S04]  /*05e0*/  LDG.E R24, desc[UR8][R28.64+0x4] ;  /* 0x000004081c187981 */ /* 0x000128000c1e1900 */
[----:B------:R-:W5:Y:S04]  /*05f0*/  LDG.E R23, desc[UR8][R22.64] ;  /* 0x0000000816177981 */ /* 0x000f68000c1e1900 */
[----:B------:R1:W3:Y:S01]  /*0600*/  LDG.E R27, desc[UR8][R20.64+-0x4] ;  /* 0xfffffc08141b7981 */ /* 0x0002e2000c1e1900 */
[----:B0-----:R-:W-:-:S06]  /*0610*/  IMAD.WIDE.U32 R28, R5, 0x4, R12 ;  /* 0x00000004051c7825 */ /* 0x001fcc00078e000c */
[----:B------:R-:W3:Y:S01]  /*0620*/  LDG.E R29, desc[UR8][R28.64] ;  /* 0x000000081c1d7981 */ /* 0x000ee2000c1e1900 */
[----:B-1----:R-:W-:-:S04]  /*0630*/  IMAD.WIDE.U32 R20, R11, 0x4, R18 ;  /* 0x000000040b147825 */ /* 0x002fc800078e0012 */
[----:B------:R-:W-:Y:S02]  /*0640*/  IMAD.WIDE.U32 R18, R5, 0x4, R18 ;  /* 0x0000000405127825 */ /* 0x000fe400078e0012 */
[----:B------:R-:W3:Y:S04]  /*0650*/  LDG.E R20, desc[UR8][R20.64] ;  /* 0x0000000814147981 */ /* 0x000ee8000c1e1900 */
[----:B------:R-:W3:Y:S01]  /*0660*/  LDG.E R18, desc[UR8][R18.64] ;  /* 0x0000000812127981 */ /* 0x000ee2000c1e1900 */
[----:B------:R-:W-:-:S04]  /*0670*/  UIADD3 UR5, UPT, UPT, UR5, 0x2, URZ ;  /* 0x0000000205057890 */ /* 0x000fc8000fffe0ff */
[----:B------:R-:W-:Y:S01]  /*0680*/  UISETP.NE.AND UP1, UPT, UR5, -0x2, UPT ;  /* 0xfffffffe0500788c */ /* 0x000fe2000bf25270 */
[----:B------:R-:W-:Y:S01]  /*0690*/  VIADD R8, R8, 0x2 ;  /* 0x0000000208087836 */ /* 0x000fe20000000000 */
[C---:B------:R-:W-:Y:S02]  /*06a0*/  IADD3 R4, PT, PT, R0.reuse, R4, RZ ;  /* 0x0000000400047210 */ /* 0x040fe40007ffe0ff */
[C---:B------:R-:W-:Y:S02]  /*06b0*/  IADD3 R6, PT, PT, R0.reuse, R6, RZ ;  /* 0x0000000600067210 */ /* 0x040fe40007ffe0ff */
[C---:B------:R-:W-:Y:S02]  /*06c0*/  IADD3 R9, PT, PT, R0.reuse, R9, RZ ;  /* 0x0000000900097210 */ /* 0x040fe40007ffe0ff */
[C---:B------:R-:W-:Y:S02]  /*06d0*/  IADD3 R5, PT, PT, R0.reuse, R5, RZ ;  /* 0x0000000500057210 */ /* 0x040fe40007ffe0ff */
[----:B------:R-:W-:Y:S01]  /*06e0*/  IADD3 R11, PT, PT, R0, R11, RZ ;  /* 0x0000000b000b7210 */ /* 0x000fe20007ffe0ff */
[----:B--2---:R-:W-:-:S04]  /*06f0*/  FADD R25, -R10, R25 ;  /* 0x000000190a197221 */ /* 0x004fc80000000100 */
[----:B----4-:R-:W-:Y:S01]  /*0700*/  FMUL R24, R25, R24 ;  /* 0x0000001819187220 */ /* 0x010fe20000400000 */
[C---:B-----5:R-:W-:Y:S01]  /*0710*/  FADD R22, -R10.reuse, R23 ;  /* 0x000000170a167221 */ /* 0x060fe20000000100 */
[----:B---3--:R-:W-:-:S04]  /*0720*/  FADD R27, -R10, R27 ;  /* 0x0000001b0a1b7221 */ /* 0x008fc80000000100 */
[----:B------:R-:W-:Y:S01]  /*0730*/  FFMA R27, R27, R26, R24 ;  /* 0x0000001a1b1b7223 */ /* 0x000fe20000000018 */
[----:B------:R-:W-:-:S03]  /*0740*/  FADD R24, -R10, R29 ;  /* 0x0000001d0a187221 */ /* 0x000fc60000000100 */
[----:B------:R-:W-:-:S04]  /*0750*/  FFMA R27, R22, R20, R27 ;  /* 0x00000014161b7223 */ /* 0x000fc8000000001b */
[----:B------:R-:W-:Y:S01]  /*0760*/  FFMA R24, R24, R18, R27 ;  /* 0x0000001218187223 */ /* 0x000fe2000000001b */
[----:B------:R-:W-:Y:S08]  /*0770*/  F2F.F64.F32 R20, R10 ;  /* 0x0000000a00147310 */ /* 0x000ff00000201800 */
[----:B------:R-:W0:Y:S02]  /*0780*/  F2F.F64.F32 R18, R24 ;  /* 0x0000001800127310 */ /* 0x000e240000201800 */
[----:B0-----:R-:W-:-:S10]  /*0790*/  DFMA R20, R18, UR12, R20 ;  /* 0x0000000c12147c2b */ /* 0x001fd40008000014 */
[----:B------:R-:W0:Y:S01]  /*07a0*/  F2F.F32.F64 R21, R20 ;  /* 0x0000001400157310 */ /* 0x000e220000301000 */
[----:B------:R-:W-:-:S05]  /*07b0*/  IMAD.WIDE.U32 R18, R7, 0x4, R14 ;  /* 0x0000000407127825 */ /* 0x000fca00078e000e */
[----:B0-----:R0:W-:Y:S01]  /*07c0*/  STG.E desc[UR8][R18.64], R21 ;  /* 0x0000001512007986 */ /* 0x0011e2000c101908 */
[----:B------:R-:W-:Y:S01]  /*07d0*/  IADD3 R7, PT, PT, R0, R7, RZ ;  /* 0x0000000700077210 */ /* 0x000fe20007ffe0ff */
[----:B------:R-:W-:Y:S06]  /*07e0*/  BRA.U UP1, `(.L_x_1) ;  /* 0xfffffff901987547 */ /* 0x000fec000b83ffff */
[----:B------:R-:W-:-:S07]  /*07f0*/  IADD3 R5, PT, PT, R8, -0x1, RZ ;  /* 0xffffffff08057810 */ /* 0x000fce0007ffe0ff */
.L_x_0:
[----:B------:R-:W-:-:S04]  /*0800*/  ULOP3.LUT UR5, UR6, 0x1, URZ, 0xc0, !UPT ;  /* 0x0000000106057892 */ /* 0x000fc8000f8ec0ff */
[----:B------:R-:W-:-:S09]  /*0810*/  UISETP.NE.U32.AND UP1, UPT, UR5, 0x1, UPT ;  /* 0x000000010500788c */ /* 0x000fd2000bf25070 */
[----:B------:R-:W-:Y:S05]  /*0820*/  BRA.U UP1, `(.L_x_2) ;  /* 0x0000000101bc7547 */ /* 0x000fea000b800000 */
[----:B------:R-:W1:Y:S01]  /*0830*/  LDC R6, c[0x0][0x398] ;  /* 0x0000e600ff067b82 */ /* 0x000e620000000800 */
[----:B------:R-:W2:Y:S01]  /*0840*/  LDCU.64 UR6, c[0x0][0x390] ;  /* 0x00007200ff0677ac */ /* 0x000ea20008000a00 */
[----:B-1----:R-:W-:-:S06]  /*0850*/  IMAD R8, R5, R6, RZ ;  /* 0x0000000605087224 */ /* 0x002fcc00078e02ff */
[----:B------:R-:W1:Y:S01]  /*0860*/  LDC.64 R4, c[0x0][0x390] ;  /* 0x0000e400ff047b82 */ /* 0x000e620000000a00 */
[CC--:B------:R-:W-:Y:S02]  /*0870*/  IADD3 R7, P0, PT, R8.reuse, R3.reuse, RZ ;  /* 0x0000000308077210 */ /* 0x0c0fe40007f1e0ff */
[----:B0-----:R-:W-:Y:S02]  /*0880*/  IADD3 R21, PT, PT, R8, R3, RZ ;  /* 0x0000000308157210 */ /* 0x001fe40007ffe0ff */
[----:B------:R-:W-:Y:S01]  /*0890*/  SHF.L.U32 R27, R7, 0x2, RZ ;  /* 0x00000002071b7819 */ /* 0x000fe200000006ff */
[----:B------:R-:W-:Y:S02]  /*08a0*/  IMAD.X R2, RZ, RZ, RZ, P0 ;  /* 0x000000ffff027224 */ /* 0x000fe400000e06ff */
[----:B------:R-:W-:Y:S01]  /*08b0*/  IMAD.WIDE.U32 R18, R21, 0x4, R12 ;  /* 0x0000000415127825 */ /* 0x000fe200078e000c */
[----:B------:R-:W-:Y:S02]  /*08c0*/  IADD3 R24, P0, PT, R12, R27, RZ ;  /* 0x0000001b0c187210 */ /* 0x000fe40007f1e0ff */
[----:B------:R-:W-:Y:S01]  /*08d0*/  SHF.L.U64.HI R7, R7, 0x2, R2 ;  /* 0x0000000207077819 */ /* 0x000fe20000010202 */
[----:B------:R-:W-:Y:S01]  /*08e0*/  IMAD.WIDE R22, R21, 0x4, R12 ;  /* 0x0000000415167825 */ /* 0x000fe200078e020c */
[----:B--2---:R-:W-:Y:S01]  /*08f0*/  IADD3 R26, P1, PT, R27, UR6, RZ ;  /* 0x000000061b1a7c10 */ /* 0x004fe2000ff3e0ff */
[----:B------:R0:W2:Y:S01]  /*0900*/  LDG.E R2, desc[UR8][R18.64] ;  /* 0x0000000812027981 */ /* 0x0000a2000c1e1900 */
[----:B------:R-:W-:-:S02]  /*0910*/  IADD3.X R25, PT, PT, R13, R7, RZ, P0, !PT ;  /* 0x000000070d197210 */ /* 0x000fc400007fe4ff */
[-C--:B------:R-:W-:Y:S01]  /*0920*/  IADD3 R20, PT, PT, R3, -R6.reuse, R8 ;  /* 0x8000000603147210 */ /* 0x080fe20007ffe008 */
[----:B------:R-:W2:Y:S01]  /*0930*/  LDG.E R23, desc[UR8][R22.64+-0x4] ;  /* 0xfffffc0816177981 */ /* 0x000ea2000c1e1900 */
[----:B------:R-:W-:Y:S02]  /*0940*/  IADD3.X R27, PT, PT, R7, UR7, RZ, P1, !PT ;  /* 0x00000007071b7c10 */ /* 0x000fe40008ffe4ff */
[C---:B------:R-:W-:Y:S01]  /*0950*/  IADD3 R29, PT, PT, R21.reuse, R6, RZ ;  /* 0x00000006151d7210 */ /* 0x040fe20007ffe0ff */
[----:B------:R-:W3:Y:S01]  /*0960*/  LDG.E R25, desc[UR8][R24.64+0x4] ;  /* 0x0000040818197981 */ /* 0x000ee2000c1e1900 */
[----:B-1----:R-:W-:-:S03]  /*0970*/  IMAD.WIDE R6, R21, 0x4, R4 ;  /* 0x0000000415067825 */ /* 0x002fc600078e0204 */
[----:B------:R-:W4:Y:S01]  /*0980*/  LDG.E R26, desc[UR8][R26.64+0x4] ;  /* 0x000004081a1a7981 */ /* 0x000f22000c1e1900 */
[----:B------:R-:W-:-:S03]  /*0990*/  IMAD.WIDE R8, R20, 0x4, R12 ;  /* 0x0000000414087825 */ /* 0x000fc600078e020c */
[----:B------:R-:W5:Y:S01]  /*09a0*/  LDG.E R6, desc[UR8][R6.64+-0x4] ;  /* 0xfffffc0806067981 */ /* 0x000f62000c1e1900 */
[----:B------:R-:W-:-:S03]  /*09b0*/  IMAD.WIDE.U32 R10, R29, 0x4, R12 ;  /* 0x000000041d0a7825 */ /* 0x000fc600078e000c */
[----:B------:R-:W5:Y:S01]  /*09c0*/  LDG.E R9, desc[UR8][R8.64] ;  /* 0x0000000808097981 */ /* 0x000f62000c1e1900 */
[----:B0-----:R-:W-:-:S03]  /*09d0*/  IMAD.WIDE R18, R20, 0x4, R4 ;  /* 0x0000000414127825 */ /* 0x001fc600078e0204 */
[----:B------:R-:W5:Y:S01]  /*09e0*/  LDG.E R11, desc[UR8][R10.64] ;  /* 0x000000080a0b7981 */ /* 0x000f62000c1e1900 */
[----:B------:R-:W-:-:S03]  /*09f0*/  IMAD.WIDE.U32 R4, R29, 0x4, R4 ;  /* 0x000000041d047825 */ /* 0x000fc600078e0004 */
[----:B------:R-:W5:Y:S04]  /*0a00*/  LDG.E R18, desc[UR8][R18.64] ;  /* 0x0000000812127981 */ /* 0x000f68000c1e1900 */
[----:B------:R-:W5:Y:S01]  /*0a10*/  LDG.E R4, desc[UR8][R4.64] ;  /* 0x0000000804047981 */ /* 0x000f62000c1e1900 */
[----:B------:R-:W-:Y:S01]  /*0a20*/  UMOV UR6, 0x9999999a ;  /* 0x9999999a00067882 */ /* 0x000fe20000000000 */
[----:B------:R-:W-:Y:S01]  /*0a30*/  UMOV UR7, 0x3fc99999 ;  /* 0x3fc9999900077882 */ /* 0x000fe20000000000 */
[C---:B--2---:R-:W-:Y:S01]  /*0a40*/  FADD R23, -R2.reuse, R23 ;  /* 0x0000001702177221 */ /* 0x044fe20000000100 */
[----:B---3--:R-:W-:-:S04]  /*0a50*/  FADD R25, -R2, R25 ;  /* 0x0000001902197221 */ /* 0x008fc80000000100 */
[----:B----4-:R-:W-:-:S04]  /*0a60*/  FMUL R26, R25, R26 ;  /* 0x0000001a191a7220 */ /* 0x010fc80000400000 */
[----:B-----5:R-:W-:Y:S01]  /*0a70*/  FFMA R23, R23, R6, R26 ;  /* 0x0000000617177223 */ /* 0x020fe2000000001a */
[C---:B------:R-:W-:Y:S01]  /*0a80*/  FADD R6, -R2.reuse, R9 ;  /* 0x0000000902067221 */ /* 0x040fe20000000100 */
        /* <DEDUP_REMOVED lines=8> */
[----:B0-----:R1:W-:Y:S02]  /*0b10*/  STG.E desc[UR8][R4.64], R7 ;  /* 0x0000000704007986 */ /* 0x0013e4000c101908 */
.L_x_2:
[----:B------:R-:W2:Y:S02]  /*0b20*/  LDCU UR5, c[0x0][0x398] ;  /* 0x00007300ff0577ac */ /* 0x000ea40008000800 */
[----:B--2---:R-:W-:-:S06]  /*0b30*/  UIADD3 UR5, UPT, UPT, UR5, -0x2, URZ ;  /* 0xfffffffe05057890 */ /* 0x004fcc000fffe0ff */
[C---:B------:R-:W-:Y:S02]  /*0b40*/  ISETP.NE.AND P0, PT, R3.reuse, UR5, PT ;  /* 0x0000000503007c0c */ /* 0x040fe4000bf05270 */
[----:B------:R-:W-:-:S11]  /*0b50*/  IADD3 R3, PT, PT, R3, 0x1, RZ ;  /* 0x0000000103037810 */ /* 0x000fd60007ffe0ff */
[----:B------:R-:W-:Y:S05]  /*0b60*/  @P0 BRA `(.L_x_3) ;  /* 0xfffffff400780947 */ /* 0x000fea000383ffff */
[----:B------:R-:W-:Y:S02]  /*0b70*/  MOV R12, R14 ;  /* 0x0000000e000c7202 */ /* 0x000fe40000000f00 */
[----:B------:R-:W-:Y:S02]  /*0b80*/  MOV R13, R15 ;  /* 0x0000000f000d7202 */ /* 0x000fe40000000f00 */
[----:B------:R-:W-:Y:S02]  /*0b90*/  MOV R14, R16 ;  /* 0x00000010000e7202 */ /* 0x000fe40000000f00 */
[----:B------:R-:W-:Y:S01]  /*0ba0*/  MOV R15, R17 ;  /* 0x00000011000f7202 */ /* 0x000fe20000000f00 */
[----:B------:R-:W-:Y:S06]  /*0bb0*/  BRA.U UP0, `(.L_x_4) ;  /* 0xfffffff5004c7547 */ /* 0x000fec000b83ffff */
[----:B------:R-:W-:Y:S05]  /*0bc0*/  EXIT ;  /* 0x000000000000794d */ /* 0x000fea0003800000 */
.L_x_5:
[----:B------:R-:W-:-:S00]  /*0bd0*/  BRA `(.L_x_5) ;  /* 0xfffffffc00fc7947 */ /* 0x000fc0000383ffff */
[----:B------:R-:W-:-:S00]  /*0be0*/  NOP ;  /* 0x0000000000007918 */ /* 0x000fc00000000000 */
        /* <DEDUP_REMOVED lines=9> */
.L_x_7:


//--------------------- .text._Z14stencil_kernelPfS_S_ii --------------------------
	.section	.text._Z14stencil_kernelPfS_S_ii,"ax",@progbits
	.align	128
        .global         _Z14stencil_kernelPfS_S_ii
        .type           _Z14stencil_kernelPfS_S_ii,@function
        .size           _Z14stencil_kernelPfS_S_ii,(.L_x_8 - _Z14stencil_kernelPfS_S_ii)
        .other          _Z14stencil_kernelPfS_S_ii,@"STO_CUDA_ENTRY STV_DEFAULT"
_Z14stencil_kernelPfS_S_ii:
.text._Z14stencil_kernelPfS_S_ii:
[----:B------:R-:W-:Y:S08]  /*0000*/  LDC R1, c[0x0][0x37c] ;  /* 0x0000df00ff017b82 */ /* 0x000ff00000000800 */
[----:B------:R-:W0:Y:S01]  /*0010*/  LDC R3, c[0x0][0x398] ;  /* 0x0000e600ff037b82 */ /* 0x000e220000000800 */
[----:B------:R-:W1:Y:S07]  /*0020*/  S2R R7, SR_TID.X ;  /* 0x0000000000077919 */ /* 0x000e6e0000002100 */
[----:B------:R-:W1:Y:S08]  /*0030*/  S2UR UR4, SR_CTAID.X ;  /* 0x00000000000479c3 */ /* 0x000e700000002500 */
[----:B------:R-:W1:Y:S01]  /*0040*/  LDC R0, c[0x0][0x360] ;  /* 0x0000d800ff007b82 */ /* 0x000e620000000800 */
[----:B0-----:R-:W-:-:S04]  /*0050*/  IABS R9, R3 ;  /* 0x0000000300097213 */ /* 0x001fc80000000000 */
[----:B------:R-:W0:Y:S01]  /*0060*/  I2F.RP R2, R9 ;  /* 0x0000000900027306 */ /* 0x000e220000209400 */
[----:B-1----:R-:W-:Y:S01]  /*0070*/  IMAD R0, R0, UR4, R7 ;  /* 0x0000000400007c24 */ /* 0x002fe2000f8e0207 */
[----:B------:R-:W1:Y:S06]  /*0080*/  LDCU UR4, c[0x0][0x39c] ;  /* 0x00007380ff0477ac */ /* 0x000e6c0008000800 */
[----:B0-----:R-:W0:Y:S01]  /*0090*/  MUFU.RCP R2, R2 ;  /* 0x0000000200027308 */ /* 0x001e220000001000 */
[----:B-1----:R-:W-:Y:S01]  /*00a0*/  UIADD3 UR4, UPT, UPT, UR4, -0x1, URZ ;  /* 0xffffffff04047890 */ /* 0x002fe2000fffe0ff */
[----:B0-----:R-:W-:-:S02]  /*00b0*/  IADD3 R4, PT, PT, R2, 0xffffffe, RZ ;  /* 0x0ffffffe02047810 */ /* 0x001fc40007ffe0ff */
[----:B------:R-:W-:-:S04]  /*00c0*/  IABS R2, R0 ;  /* 0x0000000000027213 */ /* 0x000fc80000000000 */
[----:B------:R0:W1:Y:S02]  /*00d0*/  F2I.FTZ.U32.TRUNC.NTZ R5, R4 ;  /* 0x0000000400057305 */ /* 0x000064000021f000 */
[----:B0-----:R-:W-:Y:S01]  /*00e0*/  HFMA2 R4, -RZ, RZ, 0, 0 ;  /* 0x00000000ff047431 */ /* 0x001fe200000001ff */
[----:B-1----:R-:W-:-:S05]  /*00f0*/  IADD3 R6, PT, PT, RZ, -R5, RZ ;  /* 0x80000005ff067210 */ /* 0x002fca0007ffe0ff */
[----:B------:R-:W-:-:S04]  /*0100*/  IMAD R7, R6, R9, RZ ;  /* 0x0000000906077224 */ /* 0x000fc800078e02ff */
[----:B------:R-:W-:Y:S01]  /*0110*/  IMAD.HI.U32 R5, R5, R7, R4 ;  /* 0x0000000705057227 */ /* 0x000fe200078e0004 */
[----:B------:R-:W-:-:S05]  /*0120*/  IADD3 R7, PT, PT, R3, -0x1, RZ ;  /* 0xffffffff03077810 */ /* 0x000fca0007ffe0ff */
[----:B------:R-:W-:-:S05]  /*0130*/  IMAD.HI.U32 R5, R5, R2, RZ ;  /* 0x0000000205057227 */ /* 0x000fca00078e00ff */
[----:B------:R-:W-:-:S05]  /*0140*/  IADD3 R6, PT, PT, -R5, RZ, RZ ;  /* 0x000000ff05067210 */ /* 0x000fca0007ffe1ff */
[----:B------:R-:W-:-:S05]  /*0150*/  IMAD R2, R9, R6, R2 ;  /* 0x0000000609027224 */ /* 0x000fca00078e0202 */
[----:B------:R-:W-:-:S13]  /*0160*/  ISETP.GT.U32.AND P2, PT, R9, R2, PT ;  /* 0x000000020900720c */ /* 0x000fda0003f44070 */
[-C--:B------:R-:W-:Y:S02]  /*0170*/  @!P2 IADD3 R2, PT, PT, R2, -R9.reuse, RZ ;  /* 0x800000090202a210 */ /* 0x080fe40007ffe0ff */
[----:B------:R-:W-:Y:S02]  /*0180*/  @!P2 IADD3 R5, PT, PT, R5, 0x1, RZ ;  /* 0x000000010505a810 */ /* 0x000fe40007ffe0ff */
[----:B------:R-:W-:Y:S02]  /*0190*/  ISETP.GE.U32.AND P0, PT, R2, R9, PT ;  /* 0x000000090200720c */ /* 0x000fe40003f06070 */
[----:B------:R-:W-:Y:S02]  /*01a0*/  LOP3.LUT R2, R0, R3, RZ, 0x3c, !PT ;  /* 0x0000000300027212 */ /* 0x000fe400078e3cff */
[----:B------:R-:W-:Y:S02]  /*01b0*/  ISETP.NE.AND P2, PT, R3, RZ, PT ;  /* 0x000000ff0300720c */ /* 0x000fe40003f45270 */
[----:B------:R-:W-:-:S07]  /*01c0*/  ISETP.GE.AND P1, PT, R2, RZ, PT ;  /* 0x000000ff0200720c */ /* 0x000fce0003f26270 */
[----:B------:R-:W-:-:S06]  /*01d0*/  @P0 IADD3 R5, PT, PT, R5, 0x1, RZ ;  /* 0x0000000105050810 */ /* 0x000fcc0007ffe0ff */
[----:B------:R-:W-:Y:S02]  /*01e0*/  @!P1 IADD3 R5, PT, PT, -R5, RZ, RZ ;  /* 0x000000ff05059210 */ /* 0x000fe40007ffe1ff */
[----:B------:R-:W-:-:S04]  /*01f0*/  @!P2 LOP3.LUT R5, RZ, R3, RZ, 0x33, !PT ;  /* 0x00000003ff05a212 */ /* 0x000fc800078e33ff */
[C---:B------:R-:W-:Y:S02]  /*0200*/  IADD3 R2, PT, PT, -R5.reuse, RZ, RZ ;  /* 0x000000ff05027210 */ /* 0x040fe40007ffe1ff */
[----:B------:R-:W-:-:S03]  /*0210*/  ISETP.GE.AND P0, PT, R5, UR4, PT ;  /* 0x0000000405007c0c */ /* 0x000fc6000bf06270 */
[----:B------:R-:W-:-:S05]  /*0220*/  IMAD R2, R3, R2, R0 ;  /* 0x0000000203027224 */ /* 0x000fca00078e0200 */
[----:B------:R-:W-:Y:S02]  /*0230*/  ISETP.GE.OR P0, PT, R2, R7, P0 ;  /* 0x000000070200720c */ /* 0x000fe40000706670 */
[----:B------:R-:W-:-:S04]  /*0240*/  VIMNMX R2, PT, PT, R5, R2, PT ;  /* 0x0000000205027248 */ /* 0x000fc80003fe0100 */
[----:B------:R-:W-:-:S13]  /*0250*/  ISETP.LT.OR P0, PT, R2, 0x1, P0 ;  /* 0x000000010200780c */ /* 0x000fda0000701670 */
[----:B------:R-:W-:Y:S05]  /*0260*/  @P0 EXIT ;  /* 0x000000000000094d */ /* 0x000fea0003800000 */
[----:B------:R-:W0:Y:S01]  /*0270*/  LDC.64 R8, c[0x0][0x380] ;  /* 0x0000e000ff087b82 */ /* 0x000e220000000a00 */
[----:B------:R-:W1:Y:S01]  /*0280*/  LDCU.64 UR4, c[0x0][0x358] ;  /* 0x00006b00ff0477ac */ /* 0x000e620008000a00 */
[----:B------:R-:W-:-:S06]  /*0290*/  IADD3 R15, PT, PT, R0, -R3, RZ ;  /* 0x80000003000f7210 */ /* 0x000fcc0007ffe0ff */
[----:B------:R-:W2:Y:S01]  /*02a0*/  LDC.64 R10, c[0x0][0x390] ;  /* 0x0000e400ff0a7b82 */ /* 0x000ea20000000a00 */
[----:B0-----:R-:W-:-:S05]  /*02b0*/  IMAD.WIDE R6, R0, 0x4, R8 ;  /* 0x0000000400067825 */ /* 0x001fca00078e0208 */
[----:B-1----:R-:W3:Y:S01]  /*02c0*/  LDG.E R2, desc[UR4][R6.64] ;  /* 0x0000000406027981 */ /* 0x002ee2000c1e1900 */
[----:B--2---:R-:W-:-:S03]  /*02d0*/  IMAD.WIDE R4, R0, 0x4, R10 ;  /* 0x0000000400047825 */ /* 0x004fc600078e020a */
[----:B------:R-:W3:Y:S01]  /*02e0*/  LDG.E R19, desc[UR4][R6.64+0x4] ;  /* 0x0000040406137981 */ /* 0x000ee2000c1e1900 */
[----:B------:R-:W-:-:S03]  /*02f0*/  IMAD.WIDE R8, R15, 0x4, R8 ;  /* 0x000000040f087825 */ /* 0x000fc600078e0208 */
[----:B------:R-:W2:Y:S04]  /*0300*/  LDG.E R18, desc[UR4][R4.64+0x4] ;  /* 0x0000040404127981 */ /* 0x000ea8000c1e1900 */
[----:B------:R0:W4:Y:S01]  /*0310*/  LDG.E R17, desc[UR4][R6.64+-0x4] ;  /* 0xfffffc0406117981 */ /* 0x000122000c1e1900 */
[----:B------:R-:W-:-:S03]  /*0320*/  IMAD.WIDE R12, R3, 0x4, R6 ;  /* 0x00000004030c7825 */ /* 0x000fc600078e0206 */
[----:B------:R-:W5:Y:S01]  /*0330*/  LDG.E R16, desc[UR4][R4.64+-0x4] ;  /* 0xfffffc0404107981 */ /* 0x000f62000c1e1900 */
[----:B------:R-:W-:-:S03]  /*0340*/  IMAD.WIDE R10, R15, 0x4, R10 ;  /* 0x000000040f0a7825 */ /* 0x000fc600078e020a */
[----:B------:R-:W5:Y:S01]  /*0350*/  LDG.E R9, desc[UR4][R8.64] ;  /* 0x0000000408097981 */ /* 0x000f62000c1e1900 */
[----:B------:R-:W-:Y:S01]  /*0360*/  IMAD.WIDE R14, R3, 0x4, R4 ;  /* 0x00000004030e7825 */ /* 0x000fe200078e0204 */
[----:B0-----:R-:W0:Y:S02]  /*0370*/  LDC.64 R6, c[0x0][0x388] ;  /* 0x0000e200ff067b82 */ /* 0x001e240000000a00 */
[----:B------:R-:W5:Y:S04]  /*0380*/  LDG.E R13, desc[UR4][R12.64] ;  /* 0x000000040c0d7981 */ /* 0x000f68000c1e1900 */
[----:B------:R-:W5:Y:S04]  /*0390*/  LDG.E R10, desc[UR4][R10.64] ;  /* 0x000000040a0a7981 */ /* 0x000f68000c1e1900 */
[----:B------:R-:W5:Y:S01]  /*03a0*/  LDG.E R14, desc[UR4][R14.64] ;  /* 0x000000040e0e7981 */ /* 0x000f62000c1e1900 */
[----:B------:R-:W-:Y:S01]  /*03b0*/  UMOV UR6, 0x9999999a ;  /* 0x9999999a00067882 */ /* 0x000fe20000000000 */
[----:B------:R-:W-:Y:S01]  /*03c0*/  UMOV UR7, 0x3fc99999 ;  /* 0x3fc9999900077882 */ /* 0x000fe20000000000 */
[----:B0-----:R-:W-:-:S04]  /*03d0*/  IMAD.WIDE R6, R0, 0x4, R6 ;  /* 0x0000000400067825 */ /* 0x001fc800078e0206 */
[----:B---3--:R-:W-:-:S04]  /*03e0*/  FADD R19, -R2, R19 ;  /* 0x0000001302137221 */ /* 0x008fc80000000100 */
[----:B--2---:R-:W-:Y:S01]  /*03f0*/  FMUL R18, R19, R18 ;  /* 0x0000001213127220 */ /* 0x004fe20000400000 */
[----:B----4-:R-:W-:-:S04]  /*0400*/  FADD R17, -R2, R17 ;  /* 0x0000001102117221 */ /* 0x010fc80000000100 */
        /* <DEDUP_REMOVED lines=8> */
[----:B------:R-:W0:Y:S02]  /*0490*/  F2F.F32.F64 R5, R4 ;  /* 0x0000000400057310 */ /* 0x000e240000301000 */
[----:B0-----:R-:W-:Y:S01]  /*04a0*/  STG.E desc[UR4][R6.64], R5 ;  /* 0x0000000506007986 */ /* 0x001fe2000c101904 */
[----:B------:R-:W-:Y:S05]  /*04b0*/  EXIT ;  /* 0x000000000000794d */ /* 0x000fea0003800000 */
.L_x_6:
        /* <DEDUP_REMOVED lines=12> */
.L_x_8:


//--------------------- .nv.shared.reserved.0     --------------------------
	.section	.nv.shared.reserved.0,"aw",@nobits
	.weak		__nv_reservedSMEM_offset_0_alias
	.size		__nv_reservedSMEM_offset_0_alias, 0, 64
	.other		__nv_reservedSMEM_offset_0_alias,@"STO_CUDA_RESERVED_SHARED STV_DEFAULT"
__nv_reservedSMEM_offset_0_alias:
	.zero		0
	.zero		64


//--------------------- .nv.constant0._Z12stencil_cudaPfS_S_iii --------------------------
	.section	.nv.constant0._Z12stencil_cudaPfS_S_iii,"a",@progbits
	.sectionflags	@""
	.align	4
.nv.constant0._Z12stencil_cudaPfS_S_iii:
	.zero		932


//--------------------- .nv.constant0._Z14stencil_kernelPfS_S_ii --------------------------
	.section	.nv.constant0._Z14stencil_kernelPfS_S_ii,"a",@progbits
	.sectionflags	@""
	.align	4
.nv.constant0._Z14stencil_kernelPfS_S_ii:
	.zero		928


//--------------------- SYMBOLS --------------------------

	.type		.nv.reservedSmem.offset0,@object
	.size		.nv.reservedSmem.offset0,0x4
